//
// Generated by NVIDIA NVVM Compiler
//
// Compiler Build ID: CL-36424714
// Cuda compilation tools, release 13.0, V13.0.88
// Based on NVVM 20.0.0
//

.version 9.0
.target sm_100
.address_size 64

	// .globl	_Z9addKernelPiPKi

.visible .entry _Z9addKernelPiPKi(
	.param .u64 .ptr .align 1 _Z9addKernelPiPKi_param_0,
	.param .u64 .ptr .align 1 _Z9addKernelPiPKi_param_1
)
{
	.reg .b32 	%r<10>;
	.reg .b64 	%rd<8>;

	ld.param.u64 	%rd1, [_Z9addKernelPiPKi_param_0];
	ld.param.u64 	%rd2, [_Z9addKernelPiPKi_param_1];
	cvta.to.global.u64 	%rd3, %rd1;
	cvta.to.global.u64 	%rd4, %rd2;
	mov.u32 	%r1, %ctaid.x;
	mov.u32 	%r2, %ntid.x;
	mov.u32 	%r3, %tid.x;
	mad.lo.s32 	%r4, %r1, %r2, %r3;
	mul.wide.s32 	%rd5, %r4, 4;
	add.s64 	%rd6, %rd4, %rd5;
	ld.global.u32 	%r5, [%rd6];
	mul.hi.s32 	%r6, %r5, 1431655766;
	shr.u32 	%r7, %r6, 31;
	add.s32 	%r8, %r6, %r7;
	add.s32 	%r9, %r8, -2;
	add.s64 	%rd7, %rd3, %rd5;
	st.global.u32 	[%rd7], %r9;
	ret;

}


// ===== COMPILED SASS (sm_100) =====

	.target	sm_100

	.elftype	@"ET_EXEC"


//--------------------- .note.nv.tkinfo           --------------------------
	.section	.note.nv.tkinfo,"",@"SHT_NOTE"
	.sectionflags	@"SHF_NOTE_NV_TKINFO"
	.tkinfo
        /*0018*/ 	.word	0x00000002
        /*0030*/ 	.string	""
        /*0030*/ 	.string	"ptxas"
        /*0030*/ 	.string	"Cuda compilation tools, release 13.0, V13.0.88"
        /*0030*/ 	.string	"Build cuda_13.0.r13.0/compiler.36424714_0"
        /*0030*/ 	.string	"-arch sm_100 -m 64 "



//--------------------- .note.nv.cuinfo           --------------------------
	.section	.note.nv.cuinfo,"",@"SHT_NOTE"
	.sectionflags	@"SHF_NOTE_NV_CUINFO"
        /*0018*/ 	.short	0x0002
        /*001a*/ 	.short	0x0064
        /*001c*/ 	.short	0x0082
	.zero		2


//--------------------- .nv.info                  --------------------------
	.section	.nv.info,"",@"SHT_CUDA_INFO"
	.align	4


	//----- nvinfo : EIATTR_REGCOUNT
	.align		4
        /*0000*/ 	.byte	0x04, 0x2f
        /*0002*/ 	.short	(.L_1 - .L_0)
	.align		4
.L_0:
        /*0004*/ 	.word	index@(_Z9addKernelPiPKi)
        /*0008*/ 	.word	0x0000000a


	//----- nvinfo : EIATTR_FRAME_SIZE
	.align		4
.L_1:
        /*000c*/ 	.byte	0x04, 0x11
        /*000e*/ 	.short	(.L_3 - .L_2)
	.align		4
.L_2:
        /*0010*/ 	.word	index@(_Z9addKernelPiPKi)
        /*0014*/ 	.word	0x00000000


	//----- nvinfo : EIATTR_MIN_STACK_SIZE
	.align		4
.L_3:
        /*0018*/ 	.byte	0x04, 0x12
        /*001a*/ 	.short	(.L_5 - .L_4)
	.align		4
.L_4:
        /*001c*/ 	.word	index@(_Z9addKernelPiPKi)
        /*0020*/ 	.word	0x00000000
.L_5:


//--------------------- .nv.compat                --------------------------
	.section	.nv.compat,"",@"SHT_CUDA_COMPAT_INFO"
	.align	4
        /*0000*/ 	.byte	0x02, 0x09, 0x00, 0x00, 0x02, 0x02, 0x01, 0x00, 0x02, 0x05, 0x05, 0x00, 0x03, 0x07, 0x01, 0x01
        /*0010*/ 	.byte	0x02, 0x03, 0x00, 0x00, 0x02, 0x06, 0x01, 0x00, 0x04, 0x0b, 0x08, 0x00, 0x09, 0x00, 0x00, 0x00
        /*0020*/ 	.byte	0x00, 0x00, 0x00, 0x00


//--------------------- .nv.info._Z9addKernelPiPKi --------------------------
	.section	.nv.info._Z9addKernelPiPKi,"",@"SHT_CUDA_INFO"
	.sectionflags	@""
	.align	4


	//----- nvinfo : EIATTR_CUDA_API_VERSION
	.align		4
        /*0000*/ 	.byte	0x04, 0x37
        /*0002*/ 	.short	(.L_7 - .L_6)
.L_6:
        /*0004*/ 	.word	0x00000082


	//----- nvinfo : EIATTR_KPARAM_INFO
	.align		4
.L_7:
        /*0008*/ 	.byte	0x04, 0x17
        /*000a*/ 	.short	(.L_9 - .L_8)
.L_8:
        /*000c*/ 	.word	0x00000000
        /*0010*/ 	.short	0x0001
        /*0012*/ 	.short	0x0008
        /*0014*/ 	.byte	0x00, 0xf5, 0x21, 0x00


	//----- nvinfo : EIATTR_KPARAM_INFO
	.align		4
.L_9:
        /*0018*/ 	.byte	0x04, 0x17
        /*001a*/ 	.short	(.L_11 - .L_10)
.L_10:
        /*001c*/ 	.word	0x00000000
        /*0020*/ 	.short	0x0000
        /*0022*/ 	.short	0x0000
        /*0024*/ 	.byte	0x00, 0xf5, 0x21, 0x00


	//----- nvinfo : EIATTR_SPARSE_MMA_MASK
	.align		4
.L_11:
        /*0028*/ 	.byte	0x03, 0x50
        /*002a*/ 	.short	0x0000


	//----- nvinfo : EIATTR_MAXREG_COUNT
	.align		4
        /*002c*/ 	.byte	0x03, 0x1b
        /*002e*/ 	.short	0x00ff


	//----- nvinfo : EIATTR_MERCURY_ISA_VERSION
	.align		4
        /*0030*/ 	.byte	0x03, 0x5f
        /*0032*/ 	.short	0x0101


	//----- nvinfo : EIATTR_VRC_CTA_INIT_COUNT
	.align		4
        /*0034*/ 	.byte	0x02, 0x4a
	.zero		1
	.zero		1


	//----- nvinfo : EIATTR_EXIT_INSTR_OFFSETS
	.align		4
        /*0038*/ 	.byte	0x04, 0x1c
        /*003a*/ 	.short	(.L_13 - .L_12)


	//   ....[0]....
.L_12:
        /*003c*/ 	.word	0x000000f0


	//----- nvinfo : EIATTR_CBANK_PARAM_SIZE
	.align		4
.L_13:
        /*0040*/ 	.byte	0x03, 0x19
        /*0042*/ 	.short	0x0010


	//----- nvinfo : EIATTR_PARAM_CBANK
	.align		4
        /*0044*/ 	.byte	0x04, 0x0a
        /*0046*/ 	.short	(.L_15 - .L_14)
	.align		4
.L_14:
        /*0048*/ 	.word	index@(.nv.constant0._Z9addKernelPiPKi)
        /*004c*/ 	.short	0x0380
        /*004e*/ 	.short	0x0010


	//----- nvinfo : EIATTR_SW_WAR
	.align		4
.L_15:
        /*0050*/ 	.byte	0x04, 0x36
        /*0052*/ 	.short	(.L_17 - .L_16)
.L_16:
        /*0054*/ 	.word	0x00000008
.L_17:


//--------------------- .nv.callgraph             --------------------------
	.section	.nv.callgraph,"",@"SHT_CUDA_CALLGRAPH"
	.align	4
	.sectionentsize	8
	.align		4
        /*0000*/ 	.word	0x00000000
	.align		4
        /*0004*/ 	.word	0xffffffff
	.align		4
        /*0008*/ 	.word	0x00000000
	.align		4
        /*000c*/ 	.word	0xfffffffe
	.align		4
        /*0010*/ 	.word	0x00000000
	.align		4
        /*0014*/ 	.word	0xfffffffd
	.align		4
        /*0018*/ 	.word	0x00000000
	.align		4
        /*001c*/ 	.word	0xfffffffc


//--------------------- .text._Z9addKernelPiPKi   --------------------------
	.section	.text._Z9addKernelPiPKi,"ax",@progbits
	.align	128
        .global         _Z9addKernelPiPKi
        .type           _Z9addKernelPiPKi,@function
        .size           _Z9addKernelPiPKi,(.L_x_1 - _Z9addKernelPiPKi)
        .other          _Z9addKernelPiPKi,@"STO_CUDA_ENTRY STV_DEFAULT"
_Z9addKernelPiPKi:
.text._Z9addKernelPiPKi:
[----:B------:R-:W-:Y:S01]  /*0000*/  LDC R1, c[0x0][0x37c] ;  /* 0x0000df00ff017b82 */ /* 0x000fe20000000800 */
[----:B------:R-:W0:Y:S07]  /*0010*/  S2R R0, SR_TID.X ;  /* 0x0000000000007919 */ /* 0x000e2e0000002100 */
[----:B------:R-:W0:Y:S01]  /*0020*/  S2UR UR6, SR_CTAID.X ;  /* 0x00000000000679c3 */ /* 0x000e220000002500 */
[----:B------:R-:W1:Y:S07]  /*0030*/  LDCU.64 UR4, c[0x0][0x358] ;  /* 0x00006b00ff0477ac */ /* 0x000e6e0008000a00 */
[----:B------:R-:W0:Y:S08]  /*0040*/  LDC R7, c[0x0][0x360] ;  /* 0x0000d800ff077b82 */ /* 0x000e300000000800 */
[----:B------:R-:W2:Y:S08]  /*0050*/  LDC.64 R2, c[0x0][0x388] ;  /* 0x0000e200ff027b82 */ /* 0x000eb00000000a00 */
[----:B------:R-:W3:Y:S01]  /*0060*/  LDC.64 R4, c[0x0][0x380] ;  /* 0x0000e000ff047b82 */ /* 0x000ee20000000a00 */
[----:B0-----:R-:W-:-:S04]  /*0070*/  IMAD R7, R7, UR6, R0 ;  /* 0x0000000607077c24 */ /* 0x001fc8000f8e0200 */
[----:B--2---:R-:W-:-:S06]  /*0080*/  IMAD.WIDE R2, R7, 0x4, R2 ;  /* 0x0000000407027825 */ /* 0x004fcc00078e0202 */
[----:B-1----:R-:W2:Y:S01]  /*0090*/  LDG.E R2, desc[UR4][R2.64] ;  /* 0x0000000402027981 */ /* 0x002ea2000c1e1900 */
[----:B---3--:R-:W-:-:S04]  /*00a0*/  IMAD.WIDE R4, R7, 0x4, R4 ;  /* 0x0000000407047825 */ /* 0x008fc800078e0204 */
[----:B--2---:R-:W-:-:S05]  /*00b0*/  IMAD.HI R0, R2, 0x55555556, RZ ;  /* 0x5555555602007827 */ /* 0x004fca00078e02ff */
[----:B------:R-:W-:-:S04]  /*00c0*/  LEA.HI R0, R0, R0, RZ, 0x1 ;  /* 0x0000000000007211 */ /* 0x000fc800078f08ff */
[----:B------:R-:W-:-:S05]  /*00d0*/  IADD3 R7, PT, PT, R0, -0x2, RZ ;  /* 0xfffffffe00077810 */ /* 0x000fca0007ffe0ff */
[----:B------:R-:W-:Y:S01]  /*00e0*/  STG.E desc[UR4][R4.64], R7 ;  /* 0x0000000704007986 */ /* 0x000fe2000c101904 */
[----:B------:R-:W-:Y:S05]  /*00f0*/  EXIT ;  /* 0x000000000000794d */ /* 0x000fea0003800000 */
.L_x_0:
[----:B------:R-:W-:-:S00]  /*0100*/  BRA `(.L_x_0) ;  /* 0xfffffffc00fc7947 */ /* 0x000fc0000383ffff */
[----:B------:R-:W-:-:S00]  /*0110*/  NOP ;  /* 0x0000000000007918 */ /* 0x000fc00000000000 */
        /* <DEDUP_REMOVED lines=14> */
.L_x_1:


//--------------------- .nv.shared.reserved.0     --------------------------
	.section	.nv.shared.reserved.0,"aw",@nobits
	.weak		__nv_reservedSMEM_offset_0_alias
	.size		__nv_reservedSMEM_offset_0_alias, 0, 64
	.other		__nv_reservedSMEM_offset_0_alias,@"STO_CUDA_RESERVED_SHARED STV_DEFAULT"
__nv_reservedSMEM_offset_0_alias:
	.zero		0
	.zero		64


//--------------------- .nv.constant0._Z9addKernelPiPKi --------------------------
	.section	.nv.constant0._Z9addKernelPiPKi,"a",@progbits
	.sectionflags	@""
	.align	4
.nv.constant0._Z9addKernelPiPKi:
	.zero		912


//--------------------- SYMBOLS --------------------------

	.type		.nv.reservedSmem.offset0,@object
	.size		.nv.reservedSmem.offset0,0x4
